	.headerflags	@"EF_CUDA_TEXMODE_UNIFIED EF_CUDA_64BIT_ADDRESS EF_CUDA_SM86 EF_CUDA_VIRTUAL_SM(EF_CUDA_SM86)"
	.elftype	@"ET_EXEC"


//--------------------- .nv.info                  --------------------------
	.section	.nv.info,"",@"SHT_CUDA_INFO"
	.align	4


	//----- nvinfo : EIATTR_REGCOUNT
	.align		4
        /*0000*/ 	.byte	0x04, 0x2f
        /*0002*/ 	.short	(.L_1 - .L_0)
	.align		4
.L_0:
        /*0004*/ 	.word	index@(triton__0d1d2d3e)
        /*0008*/ 	.word	0x00000012


	//----- nvinfo : EIATTR_MAX_STACK_SIZE
	.align		4
.L_1:
        /*000c*/ 	.byte	0x04, 0x23
        /*000e*/ 	.short	(.L_3 - .L_2)
	.align		4
.L_2:
        /*0010*/ 	.word	index@(triton__0d1d2d3e)
        /*0014*/ 	.word	0x00000000


	//----- nvinfo : EIATTR_MIN_STACK_SIZE
	.align		4
.L_3:
        /*0018*/ 	.byte	0x04, 0x12
        /*001a*/ 	.short	(.L_5 - .L_4)
	.align		4
.L_4:
        /*001c*/ 	.word	index@(triton__0d1d2d3e)
        /*0020*/ 	.word	0x00000000


	//----- nvinfo : EIATTR_FRAME_SIZE
	.align		4
.L_5:
        /*0024*/ 	.byte	0x04, 0x11
        /*0026*/ 	.short	(.L_7 - .L_6)
	.align		4
.L_6:
        /*0028*/ 	.word	index@(triton__0d1d2d3e)
        /*002c*/ 	.word	0x00000000
.L_7:


//--------------------- .nv.info.triton__0d1d2d3e --------------------------
	.section	.nv.info.triton__0d1d2d3e,"",@"SHT_CUDA_INFO"
	.align	4


	//----- nvinfo : EIATTR_CUDA_API_VERSION
	.align		4
        /*0000*/ 	.byte	0x04, 0x37
        /*0002*/ 	.short	(.L_9 - .L_8)
.L_8:
        /*0004*/ 	.word	0x0000007b


	//----- nvinfo : EIATTR_SW2861232_WAR
	.align		4
.L_9:
        /*0008*/ 	.byte	0x01, 0x35
	.zero		2


	//----- nvinfo : EIATTR_PARAM_CBANK
	.align		4
        /*000c*/ 	.byte	0x04, 0x0a
        /*000e*/ 	.short	(.L_11 - .L_10)
	.align		4
.L_10:
        /*0010*/ 	.word	index@(.nv.constant0.triton__0d1d2d3e)
        /*0014*/ 	.short	0x0160
        /*0016*/ 	.short	0x001c


	//----- nvinfo : EIATTR_CBANK_PARAM_SIZE
	.align		4
.L_11:
        /*0018*/ 	.byte	0x03, 0x19
        /*001a*/ 	.short	0x001c


	//----- nvinfo : EIATTR_KPARAM_INFO
	.align		4
        /*001c*/ 	.byte	0x04, 0x17
        /*001e*/ 	.short	(.L_13 - .L_12)
.L_12:
        /*0020*/ 	.word	0x00000000
        /*0024*/ 	.short	0x0003
        /*0026*/ 	.short	0x0018
        /*0028*/ 	.byte	0x00, 0xf0, 0x11, 0x00


	//----- nvinfo : EIATTR_KPARAM_INFO
	.align		4
.L_13:
        /*002c*/ 	.byte	0x04, 0x17
        /*002e*/ 	.short	(.L_15 - .L_14)
.L_14:
        /*0030*/ 	.word	0x00000000
        /*0034*/ 	.short	0x0002
        /*0036*/ 	.short	0x0010
        /*0038*/ 	.byte	0x00, 0xf0, 0x21, 0x00


	//----- nvinfo : EIATTR_KPARAM_INFO
	.align		4
.L_15:
        /*003c*/ 	.byte	0x04, 0x17
        /*003e*/ 	.short	(.L_17 - .L_16)
.L_16:
        /*0040*/ 	.word	0x00000000
        /*0044*/ 	.short	0x0001
        /*0046*/ 	.short	0x0008
        /*0048*/ 	.byte	0x00, 0xf0, 0x21, 0x00


	//----- nvinfo : EIATTR_KPARAM_INFO
	.align		4
.L_17:
        /*004c*/ 	.byte	0x04, 0x17
        /*004e*/ 	.short	(.L_19 - .L_18)
.L_18:
        /*0050*/ 	.word	0x00000000
        /*0054*/ 	.short	0x0000
        /*0056*/ 	.short	0x0000
        /*0058*/ 	.byte	0x00, 0xf0, 0x21, 0x00


	//----- nvinfo : EIATTR_MAXREG_COUNT
	.align		4
.L_19:
        /*005c*/ 	.byte	0x03, 0x1b
        /*005e*/ 	.short	0x00ff


	//----- nvinfo : EIATTR_EXIT_INSTR_OFFSETS
	.align		4
        /*0060*/ 	.byte	0x04, 0x1c
        /*0062*/ 	.short	(.L_21 - .L_20)


	//   ....[0]....
.L_20:
        /*0064*/ 	.word	0x00000320


	//   ....[1]....
        /*0068*/ 	.word	0x00000340


	//----- nvinfo : EIATTR_MAX_THREADS
	.align		4
.L_21:
        /*006c*/ 	.byte	0x04, 0x05
        /*006e*/ 	.short	(.L_23 - .L_22)
.L_22:
        /*0070*/ 	.word	0x00000100
        /*0074*/ 	.word	0x00000001
        /*0078*/ 	.word	0x00000001
.L_23:


//--------------------- .nv.rel.action            --------------------------
	.section	.nv.rel.action,"",@"SHT_CUDA_RELOCINFO"
	.align	8
	.sectionentsize	8
        /*0000*/ 	.byte	0x73, 0x00, 0x00, 0x00, 0x00, 0x00, 0x00, 0x00, 0x00, 0x00, 0x00, 0x11, 0x25, 0x00, 0x05, 0x36


//--------------------- .nv.constant0.triton__0d1d2d3e --------------------------
	.section	.nv.constant0.triton__0d1d2d3e,"a",@progbits
	.align	4
.nv.constant0.triton__0d1d2d3e:
	.zero		380


//--------------------- .text.triton__0d1d2d3e    --------------------------
	.section	.text.triton__0d1d2d3e,"ax",@progbits
	.sectioninfo	@"SHI_REGISTERS=18"
	.align	128
        .global         triton__0d1d2d3e
        .type           triton__0d1d2d3e,@function
        .size           triton__0d1d2d3e,(.L_x_1 - triton__0d1d2d3e)
        .other          triton__0d1d2d3e,@"STO_CUDA_ENTRY STV_DEFAULT"
triton__0d1d2d3e:
.text.triton__0d1d2d3e:
[----:B------:R-:W-:-:S02]  /*0000*/  IMAD.MOV.U32 R1, RZ, RZ, c[0x0][0x28] ;  /* 0x00000a00ff017624 */ /* 0x000fc400078e00ff */
[----:B------:R-:W0:Y:S01]  /*0010*/  S2R R0, SR_TID.X ;  /* 0x0000000000007919 */ /* 0x000e220000002100 */
[----:B------:R-:W-:Y:S01]  /*0020*/  IMAD.MOV.U32 R6, RZ, RZ, 0x8 ;  /* 0x00000008ff067424 */ /* 0x000fe200078e00ff */
[----:B------:R-:W-:Y:S02]  /*0030*/  ULDC.64 UR4, c[0x0][0x118] ;  /* 0x0000460000047ab9 */ /* 0x000fe40000000a00 */
[----:B------:R-:W1:Y:S01]  /*0040*/  S2R R3, SR_CTAID.X ;  /* 0x0000000000037919 */ /* 0x000e620000002500 */
[----:B0-----:R-:W-:-:S05]  /*0050*/  IMAD.SHL.U32 R0, R0, 0x2, RZ ;  /* 0x0000000200007824 */ /* 0x001fca00078e00ff */
[----:B------:R-:W-:-:S05]  /*0060*/  LOP3.LUT R0, R0, 0x1fe, RZ, 0xc0, !PT ;  /* 0x000001fe00007812 */ /* 0x000fca00078ec0ff */
[----:B-1----:R-:W-:-:S04]  /*0070*/  IMAD R0, R3, 0x200, R0 ;  /* 0x0000020003007824 */ /* 0x002fc800078e0200 */
[C---:B------:R-:W-:Y:S01]  /*0080*/  IMAD.HI R2, R0.reuse, 0x79ed6cd5, RZ ;  /* 0x79ed6cd500027827 */ /* 0x040fe200078e02ff */
[C---:B------:R-:W-:Y:S02]  /*0090*/  ISETP.GE.AND P1, PT, R0.reuse, c[0x0][0x178], PT ;  /* 0x00005e0000007a0c */ /* 0x040fe40003f26270 */
[----:B------:R-:W-:Y:S02]  /*00a0*/  IADD3 R4, R0, 0x1, RZ ;  /* 0x0000000100047810 */ /* 0x000fe40007ffe0ff */
[----:B------:R-:W-:Y:S02]  /*00b0*/  SHF.R.U32.HI R3, RZ, 0x1f, R2 ;  /* 0x0000001fff037819 */ /* 0x000fe40000011602 */
[----:B------:R-:W-:Y:S02]  /*00c0*/  ISETP.GE.AND P0, PT, R4, c[0x0][0x178], PT ;  /* 0x00005e0004007a0c */ /* 0x000fe40003f06270 */
[----:B------:R-:W-:Y:S01]  /*00d0*/  LEA.HI.SX32 R3, R2, R3, 0x14 ;  /* 0x0000000302037211 */ /* 0x000fe200078fa2ff */
[----:B------:R-:W-:-:S04]  /*00e0*/  CS2R R4, SRZ ;  /* 0x0000000000047805 */ /* 0x000fc8000001ff00 */
[----:B------:R-:W-:Y:S02]  /*00f0*/  IMAD.WIDE R6, R3, R6, c[0x0][0x160] ;  /* 0x0000580003067625 */ /* 0x000fe400078e0206 */
[----:B------:R-:W-:-:S03]  /*0100*/  CS2R R2, SRZ ;  /* 0x0000000000027805 */ /* 0x000fc6000001ff00 */
[----:B------:R0:W2:Y:S04]  /*0110*/  @!P1 LDG.E.EL.64 R4, [R6.64] ;  /* 0x0000000406049981 */ /* 0x0000a8000c2e1b00 */
[----:B------:R0:W3:Y:S01]  /*0120*/  @!P0 LDG.E.EL.64 R2, [R6.64] ;  /* 0x0000000406028981 */ /* 0x0000e2000c2e1b00 */
[----:B------:R-:W-:Y:S01]  /*0130*/  IMAD.MOV.U32 R15, RZ, RZ, 0x4 ;  /* 0x00000004ff0f7424 */ /* 0x000fe200078e00ff */
[----:B------:R-:W-:-:S03]  /*0140*/  CS2R R12, SRZ ;  /* 0x00000000000c7805 */ /* 0x000fc6000001ff00 */
[----:B------:R-:W-:-:S05]  /*0150*/  IMAD.WIDE R8, R0, R15, c[0x0][0x168] ;  /* 0x00005a0000087625 */ /* 0x000fca00078e020f */
[----:B------:R1:W4:Y:S04]  /*0160*/  @!P1 LDG.E R12, [R8.64] ;  /* 0x00000004080c9981 */ /* 0x000328000c1e1900 */
[----:B------:R1:W5:Y:S01]  /*0170*/  @!P0 LDG.E R13, [R8.64+0x4] ;  /* 0x00000404080d8981 */ /* 0x000362000c1e1900 */
[----:B------:R-:W-:-:S05]  /*0180*/  IMAD.HI R10, R0, 0x2fa0be83, RZ ;  /* 0x2fa0be83000a7827 */ /* 0x000fca00078e02ff */
[----:B------:R-:W-:-:S04]  /*0190*/  SHF.R.U32.HI R11, RZ, 0x1f, R10 ;  /* 0x0000001fff0b7819 */ /* 0x000fc8000001160a */
[----:B------:R-:W-:-:S05]  /*01a0*/  LEA.HI.SX32 R11, R10, R11, 0x1b ;  /* 0x0000000b0a0b7211 */ /* 0x000fca00078fdaff */
[----:B------:R-:W-:-:S05]  /*01b0*/  IMAD.HI R10, R11, 0x51eb851f, RZ ;  /* 0x51eb851f0b0a7827 */ /* 0x000fca00078e02ff */
[----:B0-----:R-:W-:-:S04]  /*01c0*/  SHF.R.U32.HI R7, RZ, 0x1f, R10 ;  /* 0x0000001fff077819 */ /* 0x001fc8000001160a */
[----:B------:R-:W-:-:S05]  /*01d0*/  LEA.HI.SX32 R10, R10, R7, 0x1c ;  /* 0x000000070a0a7211 */ /* 0x000fca00078fe2ff */
[----:B------:R-:W-:-:S06]  /*01e0*/  IMAD R6, R10, -0x32, R11 ;  /* 0xffffffce0a067824 */ /* 0x000fcc00078e020b */
[----:B------:R-:W0:Y:S01]  /*01f0*/  I2F.F64 R6, R6 ;  /* 0x0000000600067312 */ /* 0x000e220000201c00 */
[----:B--2---:R-:W1:-:S04]  /*0200*/  DSETP.NAN.AND P4, PT, R4, R4, PT ;  /* 0x000000040400722a */ /* 0x004e480003f88000 */
[----:B------:R-:W2:Y:S02]  /*0210*/  DSETP.GEU.AND P3, PT, R4, 50, PT ;  /* 0x404900000400742a */ /* 0x000ea40003f6e000 */
[C---:B-1----:R-:W-:Y:S02]  /*0220*/  FSEL R9, R4.reuse, RZ, P4 ;  /* 0x000000ff04097208 */ /* 0x042fe40002000000 */
[C---:B---3--:R-:W1:Y:S01]  /*0230*/  DSETP.NAN.AND P2, PT, R2.reuse, R2, PT ;  /* 0x000000020200722a */ /* 0x048e620003f48000 */
[C---:B------:R-:W-:Y:S02]  /*0240*/  FSEL R11, R5.reuse, 3.140625, P4 ;  /* 0x40490000050b7808 */ /* 0x040fe40002000000 */
[----:B--2---:R-:W-:Y:S01]  /*0250*/  FSEL R4, R4, R9, !P3 ;  /* 0x0000000904047208 */ /* 0x004fe20005800000 */
[----:B------:R-:W2:Y:S01]  /*0260*/  DSETP.GEU.AND P4, PT, R2, 50, PT ;  /* 0x404900000200742a */ /* 0x000ea20003f8e000 */
[----:B------:R-:W-:Y:S02]  /*0270*/  FSEL R5, R5, R11, !P3 ;  /* 0x0000000b05057208 */ /* 0x000fe40005800000 */
[----:B-1----:R-:W-:-:S02]  /*0280*/  FSEL R9, R2, RZ, P2 ;  /* 0x000000ff02097208 */ /* 0x002fc40001000000 */
[C---:B------:R-:W-:Y:S02]  /*0290*/  FSEL R11, R3.reuse, 3.140625, P2 ;  /* 0x40490000030b7808 */ /* 0x040fe40001000000 */
[----:B--2---:R-:W-:Y:S01]  /*02a0*/  FSEL R2, R2, R9, !P4 ;  /* 0x0000000902027208 */ /* 0x004fe20006000000 */
[----:B0-----:R-:W4:Y:S01]  /*02b0*/  DSETP.GT.AND P2, PT, R4, R6, PT ;  /* 0x000000060400722a */ /* 0x001f220003f44000 */
[----:B------:R-:W-:-:S05]  /*02c0*/  FSEL R3, R3, R11, !P4 ;  /* 0x0000000b03037208 */ /* 0x000fca0006000000 */
[----:B----4-:R-:W-:Y:S01]  /*02d0*/  SEL R5, R12, RZ, P2 ;  /* 0x000000ff0c057207 */ /* 0x010fe20001000000 */
[----:B------:R0:W5:Y:S02]  /*02e0*/  DSETP.GT.AND P3, PT, R2, R6, PT ;  /* 0x000000060200722a */ /* 0x0001640003f64000 */
[----:B0-----:R-:W-:-:S04]  /*02f0*/  IMAD.WIDE R2, R0, R15, c[0x0][0x170] ;  /* 0x00005c0000027625 */ /* 0x001fc800078e020f */
[----:B-----5:R-:W-:Y:S01]  /*0300*/  SEL R13, R13, RZ, P3 ;  /* 0x000000ff0d0d7207 */ /* 0x020fe20001800000 */
[----:B------:R0:W-:Y:S01]  /*0310*/  @!P1 STG.E [R2.64], R5 ;  /* 0x0000000502009986 */ /* 0x0001e2000c101904 */
[----:B------:R-:W-:Y:S06]  /*0320*/  @P0 EXIT ;  /* 0x000000000000094d */ /* 0x000fec0003800000 */
[----:B------:R-:W-:Y:S01]  /*0330*/  STG.E [R2.64+0x4], R13 ;  /* 0x0000040d02007986 */ /* 0x000fe2000c101904 */
[----:B------:R-:W-:Y:S05]  /*0340*/  EXIT ;  /* 0x000000000000794d */ /* 0x000fea0003800000 */
.L_x_0:
[----:B------:R-:W-:-:S00]  /*0350*/  BRA `(.L_x_0) ;  /* 0xfffffff000007947 */ /* 0x000fc0000383ffff */
[----:B------:R-:W-:-:S00]  /*0360*/  NOP ;  /* 0x0000000000007918 */ /* 0x000fc00000000000 */
        /* <DEDUP_REMOVED lines=9> */
.L_x_1:
